//
// Generated by NVIDIA NVVM Compiler
//
// Compiler Build ID: CL-36424714
// Cuda compilation tools, release 13.0, V13.0.88
// Based on NVVM 20.0.0
//

.version 9.0
.target sm_100
.address_size 64

	// .globl	_Z9max_flopsIfEvPT_S1_S1_

.visible .entry _Z9max_flopsIfEvPT_S1_S1_(
	.param .u64 .ptr .align 1 _Z9max_flopsIfEvPT_S1_S1__param_0,
	.param .u64 .ptr .align 1 _Z9max_flopsIfEvPT_S1_S1__param_1,
	.param .u64 .ptr .align 1 _Z9max_flopsIfEvPT_S1_S1__param_2
)
{
	.reg .pred 	%p<2>;
	.reg .b32 	%r<9>;
	.reg .b32 	%f<78>;
	.reg .b64 	%rd<12>;

	ld.param.u64 	%rd2, [_Z9max_flopsIfEvPT_S1_S1__param_0];
	ld.param.u64 	%rd3, [_Z9max_flopsIfEvPT_S1_S1__param_1];
	ld.param.u64 	%rd1, [_Z9max_flopsIfEvPT_S1_S1__param_2];
	cvta.to.global.u64 	%rd4, %rd3;
	cvta.to.global.u64 	%rd5, %rd2;
	mov.u32 	%r5, %ctaid.x;
	mov.u32 	%r6, %ntid.x;
	mov.u32 	%r7, %tid.x;
	mad.lo.s32 	%r1, %r5, %r6, %r7;
	mul.wide.s32 	%rd6, %r1, 4;
	add.s64 	%rd7, %rd5, %rd6;
	add.s64 	%rd8, %rd4, %rd6;
	ld.global.f32 	%f74, [%rd8];
	ld.global.f32 	%f75, [%rd7];
	mov.b32 	%r8, 0;
	mov.f32 	%f76, %f75;
	mov.f32 	%f77, %f74;
$L__BB0_1:
	fma.rn.f32 	%f11, %f77, %f76, %f76;
	fma.rn.f32 	%f12, %f77, %f75, %f77;
	fma.rn.f32 	%f13, %f75, %f74, %f75;
	fma.rn.f32 	%f14, %f74, %f11, %f74;
	fma.rn.f32 	%f15, %f12, %f11, %f11;
	fma.rn.f32 	%f16, %f12, %f13, %f12;
	fma.rn.f32 	%f17, %f13, %f14, %f13;
	fma.rn.f32 	%f18, %f14, %f15, %f14;
	fma.rn.f32 	%f19, %f16, %f15, %f15;
	fma.rn.f32 	%f20, %f16, %f17, %f16;
	fma.rn.f32 	%f21, %f17, %f18, %f17;
	fma.rn.f32 	%f22, %f18, %f19, %f18;
	fma.rn.f32 	%f23, %f20, %f19, %f19;
	fma.rn.f32 	%f24, %f20, %f21, %f20;
	fma.rn.f32 	%f25, %f21, %f22, %f21;
	fma.rn.f32 	%f26, %f22, %f23, %f22;
	fma.rn.f32 	%f27, %f24, %f23, %f23;
	fma.rn.f32 	%f28, %f24, %f25, %f24;
	fma.rn.f32 	%f29, %f25, %f26, %f25;
	fma.rn.f32 	%f30, %f26, %f27, %f26;
	fma.rn.f32 	%f31, %f28, %f27, %f27;
	fma.rn.f32 	%f32, %f28, %f29, %f28;
	fma.rn.f32 	%f33, %f29, %f30, %f29;
	fma.rn.f32 	%f34, %f30, %f31, %f30;
	fma.rn.f32 	%f35, %f32, %f31, %f31;
	fma.rn.f32 	%f36, %f32, %f33, %f32;
	fma.rn.f32 	%f37, %f33, %f34, %f33;
	fma.rn.f32 	%f38, %f34, %f35, %f34;
	fma.rn.f32 	%f39, %f36, %f35, %f35;
	fma.rn.f32 	%f40, %f36, %f37, %f36;
	fma.rn.f32 	%f41, %f37, %f38, %f37;
	fma.rn.f32 	%f42, %f38, %f39, %f38;
	fma.rn.f32 	%f43, %f40, %f39, %f39;
	fma.rn.f32 	%f44, %f40, %f41, %f40;
	fma.rn.f32 	%f45, %f41, %f42, %f41;
	fma.rn.f32 	%f46, %f42, %f43, %f42;
	fma.rn.f32 	%f47, %f44, %f43, %f43;
	fma.rn.f32 	%f48, %f44, %f45, %f44;
	fma.rn.f32 	%f49, %f45, %f46, %f45;
	fma.rn.f32 	%f50, %f46, %f47, %f46;
	fma.rn.f32 	%f51, %f48, %f47, %f47;
	fma.rn.f32 	%f52, %f48, %f49, %f48;
	fma.rn.f32 	%f53, %f49, %f50, %f49;
	fma.rn.f32 	%f54, %f50, %f51, %f50;
	fma.rn.f32 	%f55, %f52, %f51, %f51;
	fma.rn.f32 	%f56, %f52, %f53, %f52;
	fma.rn.f32 	%f57, %f53, %f54, %f53;
	fma.rn.f32 	%f58, %f54, %f55, %f54;
	fma.rn.f32 	%f59, %f56, %f55, %f55;
	fma.rn.f32 	%f60, %f56, %f57, %f56;
	fma.rn.f32 	%f61, %f57, %f58, %f57;
	fma.rn.f32 	%f62, %f58, %f59, %f58;
	fma.rn.f32 	%f63, %f60, %f59, %f59;
	fma.rn.f32 	%f64, %f60, %f61, %f60;
	fma.rn.f32 	%f65, %f61, %f62, %f61;
	fma.rn.f32 	%f66, %f62, %f63, %f62;
	fma.rn.f32 	%f67, %f64, %f63, %f63;
	fma.rn.f32 	%f68, %f64, %f65, %f64;
	fma.rn.f32 	%f69, %f65, %f66, %f65;
	fma.rn.f32 	%f70, %f66, %f67, %f66;
	fma.rn.f32 	%f76, %f68, %f67, %f67;
	fma.rn.f32 	%f77, %f68, %f69, %f68;
	fma.rn.f32 	%f75, %f69, %f70, %f69;
	fma.rn.f32 	%f74, %f70, %f76, %f70;
	add.s32 	%r8, %r8, 16;
	setp.ne.s32 	%p1, %r8, 16384;
	@%p1 bra 	$L__BB0_1;
	cvta.to.global.u64 	%rd9, %rd1;
	add.f32 	%f71, %f77, %f76;
	add.f32 	%f72, %f71, %f75;
	add.f32 	%f73, %f72, %f74;
	add.s64 	%rd11, %rd9, %rd6;
	st.global.f32 	[%rd11], %f73;
	ret;

}


// ===== COMPILED SASS (sm_100) =====

	.target	sm_100

	.elftype	@"ET_EXEC"


//--------------------- .note.nv.tkinfo           --------------------------
	.section	.note.nv.tkinfo,"",@"SHT_NOTE"
	.sectionflags	@"SHF_NOTE_NV_TKINFO"
	.tkinfo
        /*0018*/ 	.word	0x00000002
        /*0030*/ 	.string	""
        /*0030*/ 	.string	"ptxas"
        /*0030*/ 	.string	"Cuda compilation tools, release 13.0, V13.0.88"
        /*0030*/ 	.string	"Build cuda_13.0.r13.0/compiler.36424714_0"
        /*0030*/ 	.string	"-arch sm_100 -m 64 "



//--------------------- .note.nv.cuinfo           --------------------------
	.section	.note.nv.cuinfo,"",@"SHT_NOTE"
	.sectionflags	@"SHF_NOTE_NV_CUINFO"
        /*0018*/ 	.short	0x0002
        /*001a*/ 	.short	0x0064
        /*001c*/ 	.short	0x0082
	.zero		2


//--------------------- .nv.info                  --------------------------
	.section	.nv.info,"",@"SHT_CUDA_INFO"
	.align	4


	//----- nvinfo : EIATTR_REGCOUNT
	.align		4
        /*0000*/ 	.byte	0x04, 0x2f
        /*0002*/ 	.short	(.L_1 - .L_0)
	.align		4
.L_0:
        /*0004*/ 	.word	index@(_Z9max_flopsIfEvPT_S1_S1_)
        /*0008*/ 	.word	0x0000000c


	//----- nvinfo : EIATTR_FRAME_SIZE
	.align		4
.L_1:
        /*000c*/ 	.byte	0x04, 0x11
        /*000e*/ 	.short	(.L_3 - .L_2)
	.align		4
.L_2:
        /*0010*/ 	.word	index@(_Z9max_flopsIfEvPT_S1_S1_)
        /*0014*/ 	.word	0x00000000


	//----- nvinfo : EIATTR_MIN_STACK_SIZE
	.align		4
.L_3:
        /*0018*/ 	.byte	0x04, 0x12
        /*001a*/ 	.short	(.L_5 - .L_4)
	.align		4
.L_4:
        /*001c*/ 	.word	index@(_Z9max_flopsIfEvPT_S1_S1_)
        /*0020*/ 	.word	0x00000000
.L_5:


//--------------------- .nv.compat                --------------------------
	.section	.nv.compat,"",@"SHT_CUDA_COMPAT_INFO"
	.align	4
        /*0000*/ 	.byte	0x02, 0x09, 0x00, 0x00, 0x02, 0x02, 0x01, 0x00, 0x02, 0x05, 0x05, 0x00, 0x03, 0x07, 0x01, 0x01
        /*0010*/ 	.byte	0x02, 0x03, 0x00, 0x00, 0x02, 0x06, 0x01, 0x00, 0x04, 0x0b, 0x08, 0x00, 0x09, 0x00, 0x00, 0x00
        /*0020*/ 	.byte	0x00, 0x00, 0x00, 0x00


//--------------------- .nv.info._Z9max_flopsIfEvPT_S1_S1_ --------------------------
	.section	.nv.info._Z9max_flopsIfEvPT_S1_S1_,"",@"SHT_CUDA_INFO"
	.sectionflags	@""
	.align	4


	//----- nvinfo : EIATTR_CUDA_API_VERSION
	.align		4
        /*0000*/ 	.byte	0x04, 0x37
        /*0002*/ 	.short	(.L_7 - .L_6)
.L_6:
        /*0004*/ 	.word	0x00000082


	//----- nvinfo : EIATTR_KPARAM_INFO
	.align		4
.L_7:
        /*0008*/ 	.byte	0x04, 0x17
        /*000a*/ 	.short	(.L_9 - .L_8)
.L_8:
        /*000c*/ 	.word	0x00000000
        /*0010*/ 	.short	0x0002
        /*0012*/ 	.short	0x0010
        /*0014*/ 	.byte	0x00, 0xf5, 0x21, 0x00


	//----- nvinfo : EIATTR_KPARAM_INFO
	.align		4
.L_9:
        /*0018*/ 	.byte	0x04, 0x17
        /*001a*/ 	.short	(.L_11 - .L_10)
.L_10:
        /*001c*/ 	.word	0x00000000
        /*0020*/ 	.short	0x0001
        /*0022*/ 	.short	0x0008
        /*0024*/ 	.byte	0x00, 0xf5, 0x21, 0x00


	//----- nvinfo : EIATTR_KPARAM_INFO
	.align		4
.L_11:
        /*0028*/ 	.byte	0x04, 0x17
        /*002a*/ 	.short	(.L_13 - .L_12)
.L_12:
        /*002c*/ 	.word	0x00000000
        /*0030*/ 	.short	0x0000
        /*0032*/ 	.short	0x0000
        /*0034*/ 	.byte	0x00, 0xf5, 0x21, 0x00


	//----- nvinfo : EIATTR_SPARSE_MMA_MASK
	.align		4
.L_13:
        /*0038*/ 	.byte	0x03, 0x50
        /*003a*/ 	.short	0x0000


	//----- nvinfo : EIATTR_MAXREG_COUNT
	.align		4
        /*003c*/ 	.byte	0x03, 0x1b
        /*003e*/ 	.short	0x00ff


	//----- nvinfo : EIATTR_MERCURY_ISA_VERSION
	.align		4
        /*0040*/ 	.byte	0x03, 0x5f
        /*0042*/ 	.short	0x0101


	//----- nvinfo : EIATTR_VRC_CTA_INIT_COUNT
	.align		4
        /*0044*/ 	.byte	0x02, 0x4a
	.zero		1
	.zero		1


	//----- nvinfo : EIATTR_EXIT_INSTR_OFFSETS
	.align		4
        /*0048*/ 	.byte	0x04, 0x1c
        /*004a*/ 	.short	(.L_15 - .L_14)


	//   ....[0]....
.L_14:
        /*004c*/ 	.word	0x00001180


	//----- nvinfo : EIATTR_CBANK_PARAM_SIZE
	.align		4
.L_15:
        /*0050*/ 	.byte	0x03, 0x19
        /*0052*/ 	.short	0x0018


	//----- nvinfo : EIATTR_PARAM_CBANK
	.align		4
        /*0054*/ 	.byte	0x04, 0x0a
        /*0056*/ 	.short	(.L_17 - .L_16)
	.align		4
.L_16:
        /*0058*/ 	.word	index@(.nv.constant0._Z9max_flopsIfEvPT_S1_S1_)
        /*005c*/ 	.short	0x0380
        /*005e*/ 	.short	0x0018


	//----- nvinfo : EIATTR_SW_WAR
	.align		4
.L_17:
        /*0060*/ 	.byte	0x04, 0x36
        /*0062*/ 	.short	(.L_19 - .L_18)
.L_18:
        /*0064*/ 	.word	0x00000008
.L_19:


//--------------------- .nv.callgraph             --------------------------
	.section	.nv.callgraph,"",@"SHT_CUDA_CALLGRAPH"
	.align	4
	.sectionentsize	8
	.align		4
        /*0000*/ 	.word	0x00000000
	.align		4
        /*0004*/ 	.word	0xffffffff
	.align		4
        /*0008*/ 	.word	0x00000000
	.align		4
        /*000c*/ 	.word	0xfffffffe
	.align		4
        /*0010*/ 	.word	0x00000000
	.align		4
        /*0014*/ 	.word	0xfffffffd
	.align		4
        /*0018*/ 	.word	0x00000000
	.align		4
        /*001c*/ 	.word	0xfffffffc


//--------------------- .text._Z9max_flopsIfEvPT_S1_S1_ --------------------------
	.section	.text._Z9max_flopsIfEvPT_S1_S1_,"ax",@progbits
	.align	128
        .global         _Z9max_flopsIfEvPT_S1_S1_
        .type           _Z9max_flopsIfEvPT_S1_S1_,@function
        .size           _Z9max_flopsIfEvPT_S1_S1_,(.L_x_2 - _Z9max_flopsIfEvPT_S1_S1_)
        .other          _Z9max_flopsIfEvPT_S1_S1_,@"STO_CUDA_ENTRY STV_DEFAULT"
_Z9max_flopsIfEvPT_S1_S1_:
.text._Z9max_flopsIfEvPT_S1_S1_:
[----:B------:R-:W-:Y:S01]  /*0000*/  LDC R1, c[0x0][0x37c] ;  /* 0x0000df00ff017b82 */ /* 0x000fe20000000800 */
[----:B------:R-:W0:Y:S07]  /*0010*/  S2R R7, SR_TID.X ;  /* 0x0000000000077919 */ /* 0x000e2e0000002100 */
[----:B------:R-:W0:Y:S01]  /*0020*/  S2UR UR4, SR_CTAID.X ;  /* 0x00000000000479c3 */ /* 0x000e220000002500 */
[----:B------:R-:W1:Y:S07]  /*0030*/  LDCU.64 UR6, c[0x0][0x358] ;  /* 0x00006b00ff0677ac */ /* 0x000e6e0008000a00 */
[----:B------:R-:W0:Y:S08]  /*0040*/  LDC R0, c[0x0][0x360] ;  /* 0x0000d800ff007b82 */ /* 0x000e300000000800 */
[----:B------:R-:W2:Y:S08]  /*0050*/  LDC.64 R4, c[0x0][0x388] ;  /* 0x0000e200ff047b82 */ /* 0x000eb00000000a00 */
[----:B------:R-:W3:Y:S01]  /*0060*/  LDC.64 R2, c[0x0][0x380] ;  /* 0x0000e000ff027b82 */ /* 0x000ee20000000a00 */
[----:B0-----:R-:W-:-:S04]  /*0070*/  IMAD R0, R0, UR4, R7 ;  /* 0x0000000400007c24 */ /* 0x001fc8000f8e0207 */
[----:B--2---:R-:W-:-:S06]  /*0080*/  IMAD.WIDE R4, R0, 0x4, R4 ;  /* 0x0000000400047825 */ /* 0x004fcc00078e0204 */
[----:B-1----:R-:W2:Y:S01]  /*0090*/  LDG.E R4, desc[UR6][R4.64] ;  /* 0x0000000604047981 */ /* 0x002ea2000c1e1900 */
[----:B---3--:R-:W-:-:S05]  /*00a0*/  IMAD.WIDE R2, R0, 0x4, R2 ;  /* 0x0000000400027825 */ /* 0x008fca00078e0202 */
[----:B------:R-:W3:Y:S01]  /*00b0*/  LDG.E R7, desc[UR6][R2.64] ;  /* 0x0000000602077981 */ /* 0x000ee2000c1e1900 */
[----:B------:R-:W-:Y:S01]  /*00c0*/  UMOV UR4, URZ ;  /* 0x000000ff00047c82 */ /* 0x000fe20008000000 */
[----:B--2---:R-:W-:Y:S02]  /*00d0*/  MOV R9, R4 ;  /* 0x0000000400097202 */ /* 0x004fe40000000f00 */
[----:B---3--:R-:W-:-:S07]  /*00e0*/  MOV R6, R7 ;  /* 0x0000000700067202 */ /* 0x008fce0000000f00 */
.L_x_0:
[C---:B------:R-:W-:Y:S01]  /*00f0*/  FFMA R3, R9.reuse, R6, R6 ;  /* 0x0000000609037223 */ /* 0x040fe20000000006 */
[----:B------:R-:W-:Y:S01]  /*0100*/  FFMA R2, R9, R7, R9 ;  /* 0x0000000709027223 */ /* 0x000fe20000000009 */
[-C--:B------:R-:W-:Y:S01]  /*0110*/  FFMA R7, R7, R4.reuse, R7 ;  /* 0x0000000407077223 */ /* 0x080fe20000000007 */
[----:B------:R-:W-:Y:S01]  /*0120*/  UIADD3 UR4, UPT, UPT, UR4, 0x40, URZ ;  /* 0x0000004004047890 */ /* 0x000fe2000fffe0ff */
[C---:B------:R-:W-:Y:S01]  /*0130*/  FFMA R4, R3.reuse, R4, R4 ;  /* 0x0000000403047223 */ /* 0x040fe20000000004 */
[----:B------:R-:W-:Y:S01]  /*0140*/  FFMA R3, R3, R2, R3 ;  /* 0x0000000203037223 */ /* 0x000fe20000000003 */
[----:B------:R-:W-:Y:S01]  /*0150*/  FFMA R2, R2, R7, R2 ;  /* 0x0000000702027223 */ /* 0x000fe20000000002 */
[----:B------:R-:W-:Y:S01]  /*0160*/  UISETP.NE.AND UP0, UPT, UR4, 0x4000, UPT ;  /* 0x000040000400788c */ /* 0x000fe2000bf05270 */
[----:B------:R-:W-:Y:S01]  /*0170*/  FFMA R7, R7, R4, R7 ;  /* 0x0000000407077223 */ /* 0x000fe20000000007 */
[----:B------:R-:W-:Y:S01]  /*0180*/  FFMA R4, R4, R3, R4 ;  /* 0x0000000304047223 */ /* 0x000fe20000000004 */
[----:B------:R-:W-:-:S02]  /*0190*/  FFMA R3, R3, R2, R3 ;  /* 0x0000000203037223 */ /* 0x000fc40000000003 */
[----:B------:R-:W-:Y:S01]  /*01a0*/  FFMA R2, R2, R7, R2 ;  /* 0x0000000702027223 */ /* 0x000fe20000000002 */
[----:B------:R-:W-:Y:S01]  /*01b0*/  FFMA R7, R7, R4, R7 ;  /* 0x0000000407077223 */ /* 0x000fe20000000007 */
[----:B------:R-:W-:Y:S02]  /*01c0*/  FFMA R4, R4, R3, R4 ;  /* 0x0000000304047223 */ /* 0x000fe40000000004 */
[----:B------:R-:W-:Y:S01]  /*01d0*/  FFMA R3, R3, R2, R3 ;  /* 0x0000000203037223 */ /* 0x000fe20000000003 */
[----:B------:R-:W-:Y:S01]  /*01e0*/  FFMA R2, R2, R7, R2 ;  /* 0x0000000702027223 */ /* 0x000fe20000000002 */
[----:B------:R-:W-:Y:S02]  /*01f0*/  FFMA R7, R7, R4, R7 ;  /* 0x0000000407077223 */ /* 0x000fe40000000007 */
        /* <DEDUP_REMOVED lines=179> */
[-C--:B------:R-:W-:Y:S02]  /*0d30*/  FFMA R4, R7, R5.reuse, R7 ;  /* 0x0000000507047223 */ /* 0x080fe40000000007 */
[C---:B------:R-:W-:Y:S01]  /*0d40*/  FFMA R5, R2.reuse, R5, R5 ;  /* 0x0000000502057223 */ /* 0x040fe20000000005 */
        /* <DEDUP_REMOVED lines=60> */
[----:B------:R-:W-:Y:S06]  /*1110*/  BRA.U UP0, `(.L_x_0) ;  /* 0xffffffed00f47547 */ /* 0x000fec000b83ffff */
[----:B------:R-:W0:Y:S01]  /*1120*/  LDC.64 R2, c[0x0][0x390] ;  /* 0x0000e400ff027b82 */ /* 0x000e220000000a00 */
[----:B------:R-:W-:-:S04]  /*1130*/  FADD R6, R6, R9 ;  /* 0x0000000906067221 */ /* 0x000fc80000000000 */
[----:B------:R-:W-:-:S04]  /*1140*/  FADD R7, R7, R6 ;  /* 0x0000000607077221 */ /* 0x000fc80000000000 */
[----:B------:R-:W-:Y:S01]  /*1150*/  FADD R7, R4, R7 ;  /* 0x0000000704077221 */ /* 0x000fe20000000000 */
[----:B0-----:R-:W-:-:S05]  /*1160*/  IMAD.WIDE R2, R0, 0x4, R2 ;  /* 0x0000000400027825 */ /* 0x001fca00078e0202 */
[----:B------:R-:W-:Y:S01]  /*1170*/  STG.E desc[UR6][R2.64], R7 ;  /* 0x0000000702007986 */ /* 0x000fe2000c101906 */
[----:B------:R-:W-:Y:S05]  /*1180*/  EXIT ;  /* 0x000000000000794d */ /* 0x000fea0003800000 */
.L_x_1:
[----:B------:R-:W-:-:S00]  /*1190*/  BRA `(.L_x_1) ;  /* 0xfffffffc00fc7947 */ /* 0x000fc0000383ffff */
[----:B------:R-:W-:-:S00]  /*11a0*/  NOP ;  /* 0x0000000000007918 */ /* 0x000fc00000000000 */
        /* <DEDUP_REMOVED lines=13> */
.L_x_2:


//--------------------- .nv.shared.reserved.0     --------------------------
	.section	.nv.shared.reserved.0,"aw",@nobits
	.weak		__nv_reservedSMEM_offset_0_alias
	.size		__nv_reservedSMEM_offset_0_alias, 0, 64
	.other		__nv_reservedSMEM_offset_0_alias,@"STO_CUDA_RESERVED_SHARED STV_DEFAULT"
__nv_reservedSMEM_offset_0_alias:
	.zero		0
	.zero		64


//--------------------- .nv.constant0._Z9max_flopsIfEvPT_S1_S1_ --------------------------
	.section	.nv.constant0._Z9max_flopsIfEvPT_S1_S1_,"a",@progbits
	.sectionflags	@""
	.align	4
.nv.constant0._Z9max_flopsIfEvPT_S1_S1_:
	.zero		920


//--------------------- SYMBOLS --------------------------

	.type		.nv.reservedSmem.offset0,@object
	.size		.nv.reservedSmem.offset0,0x4
